//
// Generated by NVIDIA NVVM Compiler
//
// Compiler Build ID: CL-36424714
// Cuda compilation tools, release 13.0, V13.0.88
// Based on NVVM 20.0.0
//

.version 9.0
.target sm_100
.address_size 64

	// .globl	_Z15localScanKernelPfS_iS_
// _ZZ15localScanKernelPfS_iS_E10inputSlice has been demoted
// _ZZ18combineScansKernelPfS_iS_E12localEntries has been demoted
// _ZZ18combineScansKernelPfS_iS_E16rightmostEntries has been demoted

.visible .entry _Z15localScanKernelPfS_iS_(
	.param .u64 .ptr .align 1 _Z15localScanKernelPfS_iS__param_0,
	.param .u64 .ptr .align 1 _Z15localScanKernelPfS_iS__param_1,
	.param .u32 _Z15localScanKernelPfS_iS__param_2,
	.param .u64 .ptr .align 1 _Z15localScanKernelPfS_iS__param_3
)
{
	.reg .pred 	%p<26>;
	.reg .b32 	%r<76>;
	.reg .b32 	%f<64>;
	.reg .b64 	%rd<16>;
	// demoted variable
	.shared .align 4 .b8 _ZZ15localScanKernelPfS_iS_E10inputSlice[4100];
	ld.param.u64 	%rd1, [_Z15localScanKernelPfS_iS__param_0];
	ld.param.u64 	%rd2, [_Z15localScanKernelPfS_iS__param_1];
	ld.param.u32 	%r8, [_Z15localScanKernelPfS_iS__param_2];
	ld.param.u64 	%rd3, [_Z15localScanKernelPfS_iS__param_3];
	mov.u32 	%r10, %ntid.x;
	mov.u32 	%r1, %ctaid.x;
	mov.u32 	%r2, %tid.x;
	mad.lo.s32 	%r3, %r10, %r1, %r2;
	setp.ne.s32 	%p1, %r1, 0;
	mov.b32 	%r75, 0;
	@%p1 bra 	$L__BB0_2;
	mov.b32 	%r12, 0;
	st.shared.u32 	[_ZZ15localScanKernelPfS_iS_E10inputSlice], %r12;
	mov.b32 	%r75, 1;
$L__BB0_2:
	setp.ge.s32 	%p2, %r3, %r8;
	mov.f32 	%f63, 0f00000000;
	@%p2 bra 	$L__BB0_4;
	cvt.u64.u32 	%rd4, %r75;
	cvt.s64.s32 	%rd5, %r3;
	add.s64 	%rd6, %rd5, %rd4;
	cvta.to.global.u64 	%rd7, %rd2;
	shl.b64 	%rd8, %rd6, 2;
	add.s64 	%rd9, %rd7, %rd8;
	ld.global.f32 	%f63, [%rd9+-4];
$L__BB0_4:
	add.s32 	%r13, %r75, %r2;
	shl.b32 	%r14, %r13, 2;
	mov.u32 	%r15, _ZZ15localScanKernelPfS_iS_E10inputSlice;
	add.s32 	%r16, %r15, %r14;
	st.shared.f32 	[%r16], %f63;
	bar.sync 	0;
	add.s32 	%r5, %r2, 1;
	setp.gt.u32 	%p3, %r2, 511;
	@%p3 bra 	$L__BB0_6;
	shl.b32 	%r17, %r5, 3;
	add.s32 	%r19, %r15, %r17;
	ld.shared.f32 	%f4, [%r19+-8];
	ld.shared.f32 	%f5, [%r19+-4];
	add.f32 	%f6, %f4, %f5;
	st.shared.f32 	[%r19+-4], %f6;
$L__BB0_6:
	bar.sync 	0;
	setp.gt.u32 	%p4, %r2, 255;
	@%p4 bra 	$L__BB0_8;
	shl.b32 	%r20, %r5, 4;
	add.s32 	%r22, %r15, %r20;
	ld.shared.f32 	%f7, [%r22+-12];
	ld.shared.f32 	%f8, [%r22+-4];
	add.f32 	%f9, %f7, %f8;
	st.shared.f32 	[%r22+-4], %f9;
$L__BB0_8:
	bar.sync 	0;
	setp.gt.u32 	%p5, %r2, 127;
	@%p5 bra 	$L__BB0_10;
	shl.b32 	%r23, %r5, 5;
	add.s32 	%r25, %r15, %r23;
	ld.shared.f32 	%f10, [%r25+-20];
	ld.shared.f32 	%f11, [%r25+-4];
	add.f32 	%f12, %f10, %f11;
	st.shared.f32 	[%r25+-4], %f12;
$L__BB0_10:
	bar.sync 	0;
	setp.gt.u32 	%p6, %r2, 63;
	@%p6 bra 	$L__BB0_12;
	shl.b32 	%r26, %r5, 6;
	add.s32 	%r28, %r15, %r26;
	ld.shared.f32 	%f13, [%r28+-36];
	ld.shared.f32 	%f14, [%r28+-4];
	add.f32 	%f15, %f13, %f14;
	st.shared.f32 	[%r28+-4], %f15;
$L__BB0_12:
	bar.sync 	0;
	setp.gt.u32 	%p7, %r2, 31;
	@%p7 bra 	$L__BB0_14;
	shl.b32 	%r29, %r5, 7;
	add.s32 	%r31, %r15, %r29;
	ld.shared.f32 	%f16, [%r31+-68];
	ld.shared.f32 	%f17, [%r31+-4];
	add.f32 	%f18, %f16, %f17;
	st.shared.f32 	[%r31+-4], %f18;
$L__BB0_14:
	bar.sync 	0;
	setp.gt.u32 	%p8, %r2, 15;
	@%p8 bra 	$L__BB0_16;
	shl.b32 	%r32, %r5, 8;
	add.s32 	%r34, %r15, %r32;
	ld.shared.f32 	%f19, [%r34+-132];
	ld.shared.f32 	%f20, [%r34+-4];
	add.f32 	%f21, %f19, %f20;
	st.shared.f32 	[%r34+-4], %f21;
$L__BB0_16:
	bar.sync 	0;
	setp.gt.u32 	%p9, %r2, 7;
	@%p9 bra 	$L__BB0_18;
	shl.b32 	%r35, %r5, 9;
	add.s32 	%r37, %r15, %r35;
	ld.shared.f32 	%f22, [%r37+-260];
	ld.shared.f32 	%f23, [%r37+-4];
	add.f32 	%f24, %f22, %f23;
	st.shared.f32 	[%r37+-4], %f24;
$L__BB0_18:
	bar.sync 	0;
	setp.gt.u32 	%p10, %r2, 3;
	@%p10 bra 	$L__BB0_20;
	shl.b32 	%r38, %r5, 10;
	add.s32 	%r40, %r15, %r38;
	ld.shared.f32 	%f25, [%r40+-516];
	ld.shared.f32 	%f26, [%r40+-4];
	add.f32 	%f27, %f25, %f26;
	st.shared.f32 	[%r40+-4], %f27;
$L__BB0_20:
	bar.sync 	0;
	setp.gt.u32 	%p11, %r2, 1;
	@%p11 bra 	$L__BB0_22;
	shl.b32 	%r41, %r5, 11;
	add.s32 	%r43, %r15, %r41;
	ld.shared.f32 	%f28, [%r43+-1028];
	ld.shared.f32 	%f29, [%r43+-4];
	add.f32 	%f30, %f28, %f29;
	st.shared.f32 	[%r43+-4], %f30;
$L__BB0_22:
	bar.sync 	0;
	setp.ne.s32 	%p12, %r2, 0;
	@%p12 bra 	$L__BB0_24;
	ld.shared.f32 	%f31, [_ZZ15localScanKernelPfS_iS_E10inputSlice+2044];
	ld.shared.f32 	%f32, [_ZZ15localScanKernelPfS_iS_E10inputSlice+4092];
	add.f32 	%f33, %f31, %f32;
	st.shared.f32 	[_ZZ15localScanKernelPfS_iS_E10inputSlice+4092], %f33;
$L__BB0_24:
	setp.ne.s32 	%p13, %r2, 0;
	bar.sync 	0;
	shl.b32 	%r6, %r2, 1;
	add.s32 	%r7, %r6, 2;
	bar.sync 	0;
	@%p13 bra 	$L__BB0_26;
	ld.shared.f32 	%f34, [_ZZ15localScanKernelPfS_iS_E10inputSlice+2044];
	ld.shared.f32 	%f35, [_ZZ15localScanKernelPfS_iS_E10inputSlice+3068];
	add.f32 	%f36, %f34, %f35;
	st.shared.f32 	[_ZZ15localScanKernelPfS_iS_E10inputSlice+3068], %f36;
$L__BB0_26:
	bar.sync 	0;
	setp.gt.u32 	%p14, %r2, 2;
	@%p14 bra 	$L__BB0_28;
	shl.b32 	%r44, %r7, 9;
	add.s32 	%r46, %r15, %r44;
	ld.shared.f32 	%f37, [%r46+-4];
	ld.shared.f32 	%f38, [%r46+508];
	add.f32 	%f39, %f37, %f38;
	st.shared.f32 	[%r46+508], %f39;
$L__BB0_28:
	bar.sync 	0;
	setp.gt.u32 	%p15, %r2, 6;
	@%p15 bra 	$L__BB0_30;
	shl.b32 	%r47, %r7, 8;
	add.s32 	%r49, %r15, %r47;
	ld.shared.f32 	%f40, [%r49+-4];
	ld.shared.f32 	%f41, [%r49+252];
	add.f32 	%f42, %f40, %f41;
	st.shared.f32 	[%r49+252], %f42;
$L__BB0_30:
	bar.sync 	0;
	setp.gt.u32 	%p16, %r2, 14;
	@%p16 bra 	$L__BB0_32;
	shl.b32 	%r50, %r7, 7;
	add.s32 	%r52, %r15, %r50;
	ld.shared.f32 	%f43, [%r52+-4];
	ld.shared.f32 	%f44, [%r52+124];
	add.f32 	%f45, %f43, %f44;
	st.shared.f32 	[%r52+124], %f45;
$L__BB0_32:
	bar.sync 	0;
	setp.gt.u32 	%p17, %r2, 30;
	@%p17 bra 	$L__BB0_34;
	shl.b32 	%r53, %r7, 6;
	add.s32 	%r55, %r15, %r53;
	ld.shared.f32 	%f46, [%r55+-4];
	ld.shared.f32 	%f47, [%r55+60];
	add.f32 	%f48, %f46, %f47;
	st.shared.f32 	[%r55+60], %f48;
$L__BB0_34:
	bar.sync 	0;
	setp.gt.u32 	%p18, %r2, 62;
	@%p18 bra 	$L__BB0_36;
	shl.b32 	%r56, %r7, 5;
	add.s32 	%r58, %r15, %r56;
	ld.shared.f32 	%f49, [%r58+-4];
	ld.shared.f32 	%f50, [%r58+28];
	add.f32 	%f51, %f49, %f50;
	st.shared.f32 	[%r58+28], %f51;
$L__BB0_36:
	bar.sync 	0;
	setp.gt.u32 	%p19, %r2, 126;
	@%p19 bra 	$L__BB0_38;
	shl.b32 	%r59, %r7, 4;
	add.s32 	%r61, %r15, %r59;
	ld.shared.f32 	%f52, [%r61+-4];
	ld.shared.f32 	%f53, [%r61+12];
	add.f32 	%f54, %f52, %f53;
	st.shared.f32 	[%r61+12], %f54;
$L__BB0_38:
	bar.sync 	0;
	setp.gt.u32 	%p20, %r2, 254;
	@%p20 bra 	$L__BB0_40;
	shl.b32 	%r62, %r7, 3;
	add.s32 	%r64, %r15, %r62;
	ld.shared.f32 	%f55, [%r64+-4];
	ld.shared.f32 	%f56, [%r64+4];
	add.f32 	%f57, %f55, %f56;
	st.shared.f32 	[%r64+4], %f57;
$L__BB0_40:
	bar.sync 	0;
	setp.gt.u32 	%p21, %r2, 510;
	@%p21 bra 	$L__BB0_42;
	shl.b32 	%r65, %r6, 2;
	add.s32 	%r67, %r15, %r65;
	ld.shared.f32 	%f58, [%r67+4];
	ld.shared.f32 	%f59, [%r67+8];
	add.f32 	%f60, %f58, %f59;
	st.shared.f32 	[%r67+8], %f60;
$L__BB0_42:
	setp.ge.s32 	%p22, %r3, %r8;
	bar.sync 	0;
	@%p22 bra 	$L__BB0_45;
	setp.ne.s32 	%p23, %r2, 0;
	shl.b32 	%r68, %r2, 2;
	add.s32 	%r70, %r15, %r68;
	ld.shared.f32 	%f61, [%r70];
	cvta.to.global.u64 	%rd10, %rd1;
	mul.wide.u32 	%rd11, %r3, 4;
	add.s64 	%rd12, %rd10, %rd11;
	st.global.f32 	[%rd12], %f61;
	mov.u32 	%r71, %nctaid.x;
	add.s32 	%r73, %r71, -1;
	setp.ge.u32 	%p24, %r1, %r73;
	or.pred  	%p25, %p23, %p24;
	@%p25 bra 	$L__BB0_45;
	ld.shared.f32 	%f62, [_ZZ15localScanKernelPfS_iS_E10inputSlice+4092];
	cvta.to.global.u64 	%rd13, %rd3;
	mul.wide.u32 	%rd14, %r1, 4;
	add.s64 	%rd15, %rd13, %rd14;
	st.global.f32 	[%rd15], %f62;
$L__BB0_45:
	ret;

}
	// .globl	_Z18combineScansKernelPfS_iS_
.visible .entry _Z18combineScansKernelPfS_iS_(
	.param .u64 .ptr .align 1 _Z18combineScansKernelPfS_iS__param_0,
	.param .u64 .ptr .align 1 _Z18combineScansKernelPfS_iS__param_1,
	.param .u32 _Z18combineScansKernelPfS_iS__param_2,
	.param .u64 .ptr .align 1 _Z18combineScansKernelPfS_iS__param_3
)
{
	.reg .pred 	%p<16>;
	.reg .b32 	%r<57>;
	.reg .b32 	%f<92>;
	.reg .b64 	%rd<13>;
	.reg .b64 	%fd<4>;
	// demoted variable
	.shared .align 4 .b8 _ZZ18combineScansKernelPfS_iS_E12localEntries[4096];
	// demoted variable
	.shared .align 4 .b8 _ZZ18combineScansKernelPfS_iS_E16rightmostEntries[4096];
	ld.param.u64 	%rd2, [_Z18combineScansKernelPfS_iS__param_0];
	ld.param.u64 	%rd3, [_Z18combineScansKernelPfS_iS__param_1];
	ld.param.u32 	%r31, [_Z18combineScansKernelPfS_iS__param_2];
	ld.param.u64 	%rd4, [_Z18combineScansKernelPfS_iS__param_3];
	mov.u32 	%r1, %ntid.x;
	mov.u32 	%r2, %ctaid.x;
	mov.u32 	%r3, %tid.x;
	mad.lo.s32 	%r4, %r1, %r2, %r3;
	setp.ge.s32 	%p1, %r4, %r31;
	mov.f32 	%f82, 0f00000000;
	@%p1 bra 	$L__BB1_2;
	cvta.to.global.u64 	%rd5, %rd3;
	mul.wide.u32 	%rd6, %r4, 4;
	add.s64 	%rd7, %rd5, %rd6;
	ld.global.f32 	%f82, [%rd7];
$L__BB1_2:
	shl.b32 	%r32, %r3, 2;
	mov.u32 	%r33, _ZZ18combineScansKernelPfS_iS_E12localEntries;
	add.s32 	%r5, %r33, %r32;
	st.shared.f32 	[%r5], %f82;
	mov.u32 	%r6, %nctaid.x;
	cvt.rn.f64.u32 	%fd1, %r6;
	mul.f64 	%fd2, %fd1, 0d3F50000000000000;
	cvt.rpi.f64.f64 	%fd3, %fd2;
	cvt.rzi.s32.f64 	%r7, %fd3;
	setp.lt.s32 	%p2, %r7, 1;
	@%p2 bra 	$L__BB1_22;
	add.s32 	%r8, %r6, -1;
	mov.u32 	%r36, _ZZ18combineScansKernelPfS_iS_E16rightmostEntries;
	add.s32 	%r9, %r36, %r32;
	cvta.to.global.u64 	%rd1, %rd4;
	mov.b32 	%r51, 0;
	mov.u32 	%r50, %r2;
$L__BB1_4:
	min.s32 	%r37, %r50, 1024;
	max.s32 	%r12, %r37, 1;
	and.b32  	%r13, %r12, 7;
	and.b32  	%r14, %r12, 15;
	mad.lo.s32 	%r15, %r51, %r1, %r3;
	setp.ge.u32 	%p3, %r15, %r8;
	mov.f32 	%f83, 0f00000000;
	@%p3 bra 	$L__BB1_6;
	mul.wide.u32 	%rd8, %r15, 4;
	add.s64 	%rd9, %rd1, %rd8;
	ld.global.f32 	%f83, [%rd9];
$L__BB1_6:
	st.shared.f32 	[%r9], %f83;
	shl.b32 	%r38, %r51, 10;
	bar.sync 	0;
	setp.le.u32 	%p4, %r2, %r38;
	@%p4 bra 	$L__BB1_21;
	ld.shared.f32 	%f91, [%r5];
	setp.lt.s32 	%p5, %r50, 16;
	mov.b32 	%r55, 0;
	@%p5 bra 	$L__BB1_10;
	and.b32  	%r55, %r12, 2032;
	add.s32 	%r52, %r36, 32;
	neg.s32 	%r53, %r55;
$L__BB1_9:
	.pragma "nounroll";
	ld.shared.f32 	%f23, [%r52+-32];
	add.f32 	%f24, %f23, %f91;
	ld.shared.f32 	%f25, [%r52+-28];
	add.f32 	%f26, %f25, %f24;
	ld.shared.f32 	%f27, [%r52+-24];
	add.f32 	%f28, %f27, %f26;
	ld.shared.f32 	%f29, [%r52+-20];
	add.f32 	%f30, %f29, %f28;
	ld.shared.f32 	%f31, [%r52+-16];
	add.f32 	%f32, %f31, %f30;
	ld.shared.f32 	%f33, [%r52+-12];
	add.f32 	%f34, %f33, %f32;
	ld.shared.f32 	%f35, [%r52+-8];
	add.f32 	%f36, %f35, %f34;
	ld.shared.f32 	%f37, [%r52+-4];
	add.f32 	%f38, %f37, %f36;
	ld.shared.f32 	%f39, [%r52];
	add.f32 	%f40, %f39, %f38;
	ld.shared.f32 	%f41, [%r52+4];
	add.f32 	%f42, %f41, %f40;
	ld.shared.f32 	%f43, [%r52+8];
	add.f32 	%f44, %f43, %f42;
	ld.shared.f32 	%f45, [%r52+12];
	add.f32 	%f46, %f45, %f44;
	ld.shared.f32 	%f47, [%r52+16];
	add.f32 	%f48, %f47, %f46;
	ld.shared.f32 	%f49, [%r52+20];
	add.f32 	%f50, %f49, %f48;
	ld.shared.f32 	%f51, [%r52+24];
	add.f32 	%f52, %f51, %f50;
	ld.shared.f32 	%f53, [%r52+28];
	add.f32 	%f91, %f53, %f52;
	add.s32 	%r53, %r53, 16;
	add.s32 	%r52, %r52, 64;
	setp.ne.s32 	%p6, %r53, 0;
	@%p6 bra 	$L__BB1_9;
$L__BB1_10:
	setp.eq.s32 	%p7, %r14, 0;
	@%p7 bra 	$L__BB1_20;
	setp.lt.u32 	%p8, %r14, 8;
	@%p8 bra 	$L__BB1_13;
	shl.b32 	%r42, %r55, 2;
	add.s32 	%r44, %r36, %r42;
	ld.shared.f32 	%f55, [%r44];
	add.f32 	%f56, %f55, %f91;
	ld.shared.f32 	%f57, [%r44+4];
	add.f32 	%f58, %f57, %f56;
	ld.shared.f32 	%f59, [%r44+8];
	add.f32 	%f60, %f59, %f58;
	ld.shared.f32 	%f61, [%r44+12];
	add.f32 	%f62, %f61, %f60;
	ld.shared.f32 	%f63, [%r44+16];
	add.f32 	%f64, %f63, %f62;
	ld.shared.f32 	%f65, [%r44+20];
	add.f32 	%f66, %f65, %f64;
	ld.shared.f32 	%f67, [%r44+24];
	add.f32 	%f68, %f67, %f66;
	ld.shared.f32 	%f69, [%r44+28];
	add.f32 	%f91, %f69, %f68;
	add.s32 	%r55, %r55, 8;
$L__BB1_13:
	setp.eq.s32 	%p9, %r13, 0;
	@%p9 bra 	$L__BB1_20;
	and.b32  	%r25, %r12, 3;
	setp.lt.u32 	%p10, %r13, 4;
	@%p10 bra 	$L__BB1_16;
	shl.b32 	%r45, %r55, 2;
	add.s32 	%r47, %r36, %r45;
	ld.shared.f32 	%f71, [%r47];
	add.f32 	%f72, %f71, %f91;
	ld.shared.f32 	%f73, [%r47+4];
	add.f32 	%f74, %f73, %f72;
	ld.shared.f32 	%f75, [%r47+8];
	add.f32 	%f76, %f75, %f74;
	ld.shared.f32 	%f77, [%r47+12];
	add.f32 	%f91, %f77, %f76;
	add.s32 	%r55, %r55, 4;
$L__BB1_16:
	setp.eq.s32 	%p11, %r25, 0;
	@%p11 bra 	$L__BB1_20;
	shl.b32 	%r48, %r55, 2;
	add.s32 	%r28, %r36, %r48;
	ld.shared.f32 	%f78, [%r28];
	add.f32 	%f91, %f78, %f91;
	setp.eq.s32 	%p12, %r25, 1;
	@%p12 bra 	$L__BB1_20;
	ld.shared.f32 	%f79, [%r28+4];
	add.f32 	%f91, %f79, %f91;
	setp.eq.s32 	%p13, %r25, 2;
	@%p13 bra 	$L__BB1_20;
	ld.shared.f32 	%f80, [%r28+8];
	add.f32 	%f91, %f80, %f91;
$L__BB1_20:
	st.shared.f32 	[%r5], %f91;
$L__BB1_21:
	bar.sync 	0;
	add.s32 	%r51, %r51, 1;
	add.s32 	%r50, %r50, -1024;
	setp.ne.s32 	%p14, %r51, %r7;
	@%p14 bra 	$L__BB1_4;
$L__BB1_22:
	setp.ge.s32 	%p15, %r4, %r31;
	@%p15 bra 	$L__BB1_24;
	ld.shared.f32 	%f81, [%r5];
	cvta.to.global.u64 	%rd10, %rd2;
	mul.wide.u32 	%rd11, %r4, 4;
	add.s64 	%rd12, %rd10, %rd11;
	st.global.f32 	[%rd12], %f81;
$L__BB1_24:
	ret;

}


// ===== COMPILED SASS (sm_100) =====

	.target	sm_100

	.elftype	@"ET_EXEC"


//--------------------- .note.nv.tkinfo           --------------------------
	.section	.note.nv.tkinfo,"",@"SHT_NOTE"
	.sectionflags	@"SHF_NOTE_NV_TKINFO"
	.tkinfo
        /*0018*/ 	.word	0x00000002
        /*0030*/ 	.string	""
        /*0030*/ 	.string	"ptxas"
        /*0030*/ 	.string	"Cuda compilation tools, release 13.0, V13.0.88"
        /*0030*/ 	.string	"Build cuda_13.0.r13.0/compiler.36424714_0"
        /*0030*/ 	.string	"-arch sm_100 -m 64 "



//--------------------- .note.nv.cuinfo           --------------------------
	.section	.note.nv.cuinfo,"",@"SHT_NOTE"
	.sectionflags	@"SHF_NOTE_NV_CUINFO"
        /*0018*/ 	.short	0x0002
        /*001a*/ 	.short	0x0064
        /*001c*/ 	.short	0x0082
	.zero		2


//--------------------- .nv.info                  --------------------------
	.section	.nv.info,"",@"SHT_CUDA_INFO"
	.align	4


	//----- nvinfo : EIATTR_REGCOUNT
	.align		4
        /*0000*/ 	.byte	0x04, 0x2f
        /*0002*/ 	.short	(.L_1 - .L_0)
	.align		4
.L_0:
        /*0004*/ 	.word	index@(_Z15localScanKernelPfS_iS_)
        /*0008*/ 	.word	0x0000000f


	//----- nvinfo : EIATTR_FRAME_SIZE
	.align		4
.L_1:
        /*000c*/ 	.byte	0x04, 0x11
        /*000e*/ 	.short	(.L_3 - .L_2)
	.align		4
.L_2:
        /*0010*/ 	.word	index@(_Z15localScanKernelPfS_iS_)
        /*0014*/ 	.word	0x00000000


	//----- nvinfo : EIATTR_REGCOUNT
	.align		4
.L_3:
        /*0018*/ 	.byte	0x04, 0x2f
        /*001a*/ 	.short	(.L_5 - .L_4)
	.align		4
.L_4:
        /*001c*/ 	.word	index@(_Z18combineScansKernelPfS_iS_)
        /*0020*/ 	.word	0x0000001f


	//----- nvinfo : EIATTR_FRAME_SIZE
	.align		4
.L_5:
        /*0024*/ 	.byte	0x04, 0x11
        /*0026*/ 	.short	(.L_7 - .L_6)
	.align		4
.L_6:
        /*0028*/ 	.word	index@(_Z18combineScansKernelPfS_iS_)
        /*002c*/ 	.word	0x00000000


	//----- nvinfo : EIATTR_MIN_STACK_SIZE
	.align		4
.L_7:
        /*0030*/ 	.byte	0x04, 0x12
        /*0032*/ 	.short	(.L_9 - .L_8)
	.align		4
.L_8:
        /*0034*/ 	.word	index@(_Z18combineScansKernelPfS_iS_)
        /*0038*/ 	.word	0x00000000


	//----- nvinfo : EIATTR_MIN_STACK_SIZE
	.align		4
.L_9:
        /*003c*/ 	.byte	0x04, 0x12
        /*003e*/ 	.short	(.L_11 - .L_10)
	.align		4
.L_10:
        /*0040*/ 	.word	index@(_Z15localScanKernelPfS_iS_)
        /*0044*/ 	.word	0x00000000
.L_11:


//--------------------- .nv.compat                --------------------------
	.section	.nv.compat,"",@"SHT_CUDA_COMPAT_INFO"
	.align	4
        /*0000*/ 	.byte	0x02, 0x09, 0x00, 0x00, 0x02, 0x02, 0x01, 0x00, 0x02, 0x05, 0x05, 0x00, 0x03, 0x07, 0x01, 0x01
        /*0010*/ 	.byte	0x02, 0x03, 0x00, 0x00, 0x02, 0x06, 0x01, 0x00, 0x04, 0x0b, 0x08, 0x00, 0x01, 0x00, 0x00, 0x00
        /*0020*/ 	.byte	0x00, 0x00, 0x00, 0x00


//--------------------- .nv.info._Z18combineScansKernelPfS_iS_ --------------------------
	.section	.nv.info._Z18combineScansKernelPfS_iS_,"",@"SHT_CUDA_INFO"
	.sectionflags	@""
	.align	4


	//----- nvinfo : EIATTR_CUDA_API_VERSION
	.align		4
        /*0000*/ 	.byte	0x04, 0x37
        /*0002*/ 	.short	(.L_13 - .L_12)
.L_12:
        /*0004*/ 	.word	0x00000082


	//----- nvinfo : EIATTR_KPARAM_INFO
	.align		4
.L_13:
        /*0008*/ 	.byte	0x04, 0x17
        /*000a*/ 	.short	(.L_15 - .L_14)
.L_14:
        /*000c*/ 	.word	0x00000000
        /*0010*/ 	.short	0x0003
        /*0012*/ 	.short	0x0018
        /*0014*/ 	.byte	0x00, 0xf5, 0x21, 0x00


	//----- nvinfo : EIATTR_KPARAM_INFO
	.align		4
.L_15:
        /*0018*/ 	.byte	0x04, 0x17
        /*001a*/ 	.short	(.L_17 - .L_16)
.L_16:
        /*001c*/ 	.word	0x00000000
        /*0020*/ 	.short	0x0002
        /*0022*/ 	.short	0x0010
        /*0024*/ 	.byte	0x00, 0xf0, 0x11, 0x00


	//----- nvinfo : EIATTR_KPARAM_INFO
	.align		4
.L_17:
        /*0028*/ 	.byte	0x04, 0x17
        /*002a*/ 	.short	(.L_19 - .L_18)
.L_18:
        /*002c*/ 	.word	0x00000000
        /*0030*/ 	.short	0x0001
        /*0032*/ 	.short	0x0008
        /*0034*/ 	.byte	0x00, 0xf5, 0x21, 0x00


	//----- nvinfo : EIATTR_KPARAM_INFO
	.align		4
.L_19:
        /*0038*/ 	.byte	0x04, 0x17
        /*003a*/ 	.short	(.L_21 - .L_20)
.L_20:
        /*003c*/ 	.word	0x00000000
        /*0040*/ 	.short	0x0000
        /*0042*/ 	.short	0x0000
        /*0044*/ 	.byte	0x00, 0xf5, 0x21, 0x00


	//----- nvinfo : EIATTR_SPARSE_MMA_MASK
	.align		4
.L_21:
        /*0048*/ 	.byte	0x03, 0x50
        /*004a*/ 	.short	0x0000


	//----- nvinfo : EIATTR_MAXREG_COUNT
	.align		4
        /*004c*/ 	.byte	0x03, 0x1b
        /*004e*/ 	.short	0x00ff


	//----- nvinfo : EIATTR_NUM_BARRIERS
	.align		4
        /*0050*/ 	.byte	0x02, 0x4c
        /*0052*/ 	.byte	0x01
	.zero		1


	//----- nvinfo : EIATTR_MERCURY_ISA_VERSION
	.align		4
        /*0054*/ 	.byte	0x03, 0x5f
        /*0056*/ 	.short	0x0101


	//----- nvinfo : EIATTR_UNUSED_LOAD_BYTE_OFFSET
	.align		4
        /*0058*/ 	.byte	0x04, 0x44
        /*005a*/ 	.short	(.L_23 - .L_22)


	//   ....[0]....
.L_22:
        /*005c*/ 	.word	0x000006b0
        /*0060*/ 	.word	0x00000fff


	//----- nvinfo : EIATTR_VRC_CTA_INIT_COUNT
	.align		4
.L_23:
        /*0064*/ 	.byte	0x02, 0x4a
	.zero		1
	.zero		1


	//----- nvinfo : EIATTR_EXIT_INSTR_OFFSETS
	.align		4
        /*0068*/ 	.byte	0x04, 0x1c
        /*006a*/ 	.short	(.L_25 - .L_24)


	//   ....[0]....
.L_24:
        /*006c*/ 	.word	0x00000790


	//   ....[1]....
        /*0070*/ 	.word	0x000007e0


	//----- nvinfo : EIATTR_CBANK_PARAM_SIZE
	.align		4
.L_25:
        /*0074*/ 	.byte	0x03, 0x19
        /*0076*/ 	.short	0x0020


	//----- nvinfo : EIATTR_PARAM_CBANK
	.align		4
        /*0078*/ 	.byte	0x04, 0x0a
        /*007a*/ 	.short	(.L_27 - .L_26)
	.align		4
.L_26:
        /*007c*/ 	.word	index@(.nv.constant0._Z18combineScansKernelPfS_iS_)
        /*0080*/ 	.short	0x0380
        /*0082*/ 	.short	0x0020


	//----- nvinfo : EIATTR_SW_WAR
	.align		4
.L_27:
        /*0084*/ 	.byte	0x04, 0x36
        /*0086*/ 	.short	(.L_29 - .L_28)
.L_28:
        /*0088*/ 	.word	0x00000008
.L_29:


//--------------------- .nv.info._Z15localScanKernelPfS_iS_ --------------------------
	.section	.nv.info._Z15localScanKernelPfS_iS_,"",@"SHT_CUDA_INFO"
	.sectionflags	@""
	.align	4


	//----- nvinfo : EIATTR_CUDA_API_VERSION
	.align		4
        /*0000*/ 	.byte	0x04, 0x37
        /*0002*/ 	.short	(.L_31 - .L_30)
.L_30:
        /*0004*/ 	.word	0x00000082


	//----- nvinfo : EIATTR_KPARAM_INFO
	.align		4
.L_31:
        /*0008*/ 	.byte	0x04, 0x17
        /*000a*/ 	.short	(.L_33 - .L_32)
.L_32:
        /*000c*/ 	.word	0x00000000
        /*0010*/ 	.short	0x0003
        /*0012*/ 	.short	0x0018
        /*0014*/ 	.byte	0x00, 0xf5, 0x21, 0x00


	//----- nvinfo : EIATTR_KPARAM_INFO
	.align		4
.L_33:
        /*0018*/ 	.byte	0x04, 0x17
        /*001a*/ 	.short	(.L_35 - .L_34)
.L_34:
        /*001c*/ 	.word	0x00000000
        /*0020*/ 	.short	0x0002
        /*0022*/ 	.short	0x0010
        /*0024*/ 	.byte	0x00, 0xf0, 0x11, 0x00


	//----- nvinfo : EIATTR_KPARAM_INFO
	.align		4
.L_35:
        /*0028*/ 	.byte	0x04, 0x17
        /*002a*/ 	.short	(.L_37 - .L_36)
.L_36:
        /*002c*/ 	.word	0x00000000
        /*0030*/ 	.short	0x0001
        /*0032*/ 	.short	0x0008
        /*0034*/ 	.byte	0x00, 0xf5, 0x21, 0x00


	//----- nvinfo : EIATTR_KPARAM_INFO
	.align		4
.L_37:
        /*0038*/ 	.byte	0x04, 0x17
        /*003a*/ 	.short	(.L_39 - .L_38)
.L_38:
        /*003c*/ 	.word	0x00000000
        /*0040*/ 	.short	0x0000
        /*0042*/ 	.short	0x0000
        /*0044*/ 	.byte	0x00, 0xf5, 0x21, 0x00


	//----- nvinfo : EIATTR_SPARSE_MMA_MASK
	.align		4
.L_39:
        /*0048*/ 	.byte	0x03, 0x50
        /*004a*/ 	.short	0x0000


	//----- nvinfo : EIATTR_MAXREG_COUNT
	.align		4
        /*004c*/ 	.byte	0x03, 0x1b
        /*004e*/ 	.short	0x00ff


	//----- nvinfo : EIATTR_NUM_BARRIERS
	.align		4
        /*0050*/ 	.byte	0x02, 0x4c
        /*0052*/ 	.byte	0x01
	.zero		1


	//----- nvinfo : EIATTR_MERCURY_ISA_VERSION
	.align		4
        /*0054*/ 	.byte	0x03, 0x5f
        /*0056*/ 	.short	0x0101


	//----- nvinfo : EIATTR_VRC_CTA_INIT_COUNT
	.align		4
        /*0058*/ 	.byte	0x02, 0x4a
	.zero		1
	.zero		1


	//----- nvinfo : EIATTR_EXIT_INSTR_OFFSETS
	.align		4
        /*005c*/ 	.byte	0x04, 0x1c
        /*005e*/ 	.short	(.L_41 - .L_40)


	//   ....[0]....
.L_40:
        /*0060*/ 	.word	0x000009c0


	//   ....[1]....
        /*0064*/ 	.word	0x00000a60


	//   ....[2]....
        /*0068*/ 	.word	0x00000ab0


	//----- nvinfo : EIATTR_CBANK_PARAM_SIZE
	.align		4
.L_41:
        /*006c*/ 	.byte	0x03, 0x19
        /*006e*/ 	.short	0x0020


	//----- nvinfo : EIATTR_PARAM_CBANK
	.align		4
        /*0070*/ 	.byte	0x04, 0x0a
        /*0072*/ 	.short	(.L_43 - .L_42)
	.align		4
.L_42:
        /*0074*/ 	.word	index@(.nv.constant0._Z15localScanKernelPfS_iS_)
        /*0078*/ 	.short	0x0380
        /*007a*/ 	.short	0x0020


	//----- nvinfo : EIATTR_SW_WAR
	.align		4
.L_43:
        /*007c*/ 	.byte	0x04, 0x36
        /*007e*/ 	.short	(.L_45 - .L_44)
.L_44:
        /*0080*/ 	.word	0x00000008
.L_45:


//--------------------- .nv.callgraph             --------------------------
	.section	.nv.callgraph,"",@"SHT_CUDA_CALLGRAPH"
	.align	4
	.sectionentsize	8
	.align		4
        /*0000*/ 	.word	0x00000000
	.align		4
        /*0004*/ 	.word	0xffffffff
	.align		4
        /*0008*/ 	.word	0x00000000
	.align		4
        /*000c*/ 	.word	0xfffffffe
	.align		4
        /*0010*/ 	.word	0x00000000
	.align		4
        /*0014*/ 	.word	0xfffffffd
	.align		4
        /*0018*/ 	.word	0x00000000
	.align		4
        /*001c*/ 	.word	0xfffffffc


//--------------------- .text._Z18combineScansKernelPfS_iS_ --------------------------
	.section	.text._Z18combineScansKernelPfS_iS_,"ax",@progbits
	.align	128
        .global         _Z18combineScansKernelPfS_iS_
        .type           _Z18combineScansKernelPfS_iS_,@function
        .size           _Z18combineScansKernelPfS_iS_,(.L_x_10 - _Z18combineScansKernelPfS_iS_)
        .other          _Z18combineScansKernelPfS_iS_,@"STO_CUDA_ENTRY STV_DEFAULT"
_Z18combineScansKernelPfS_iS_:
.text._Z18combineScansKernelPfS_iS_:
[----:B------:R-:W-:Y:S01]  /*0000*/  LDC R1, c[0x0][0x37c] ;  /* 0x0000df00ff017b82 */ /* 0x000fe20000000800 */
[----:B------:R-:W0:Y:S01]  /*0010*/  S2R R0, SR_CTAID.X ;  /* 0x0000000000007919 */ /* 0x000e220000002500 */
[----:B------:R-:W0:Y:S01]  /*0020*/  LDCU UR10, c[0x0][0x360] ;  /* 0x00006c00ff0a77ac */ /* 0x000e220008000800 */
[----:B------:R-:W-:Y:S01]  /*0030*/  HFMA2 R9, -RZ, RZ, 0, 0 ;  /* 0x00000000ff097431 */ /* 0x000fe200000001ff */
[----:B------:R-:W0:Y:S01]  /*0040*/  S2R R3, SR_TID.X ;  /* 0x0000000000037919 */ /* 0x000e220000002100 */
[----:B------:R-:W1:Y:S01]  /*0050*/  LDCU UR4, c[0x0][0x390] ;  /* 0x00007200ff0477ac */ /* 0x000e620008000800 */
[----:B------:R-:W2:Y:S01]  /*0060*/  LDCU.64 UR8, c[0x0][0x358] ;  /* 0x00006b00ff0877ac */ /* 0x000ea20008000a00 */
[----:B0-----:R-:W-:-:S05]  /*0070*/  IMAD R24, R0, UR10, R3 ;  /* 0x0000000a00187c24 */ /* 0x001fca000f8e0203 */
[----:B-1----:R-:W-:-:S13]  /*0080*/  ISETP.GE.AND P0, PT, R24, UR4, PT ;  /* 0x0000000418007c0c */ /* 0x002fda000bf06270 */
[----:B------:R-:W0:Y:S02]  /*0090*/  @!P0 LDC.64 R4, c[0x0][0x388] ;  /* 0x0000e200ff048b82 */ /* 0x000e240000000a00 */
[----:B0-----:R-:W-:-:S05]  /*00a0*/  @!P0 IMAD.WIDE.U32 R4, R24, 0x4, R4 ;  /* 0x0000000418048825 */ /* 0x001fca00078e0004 */
[----:B--2---:R-:W2:Y:S01]  /*00b0*/  @!P0 LDG.E R9, desc[UR8][R4.64] ;  /* 0x0000000804098981 */ /* 0x004ea2000c1e1900 */
[----:B------:R-:W0:Y:S01]  /*00c0*/  LDCU UR6, c[0x0][0x370] ;  /* 0x00006e00ff0677ac */ /* 0x000e220008000800 */
[----:B------:R-:W1:Y:S01]  /*00d0*/  S2UR UR5, SR_CgaCtaId ;  /* 0x00000000000579c3 */ /* 0x000e620000008800 */
[----:B------:R-:W-:Y:S01]  /*00e0*/  UMOV UR4, 0x400 ;  /* 0x0000040000047882 */ /* 0x000fe20000000000 */
[----:B0-----:R-:W0:Y:S01]  /*00f0*/  I2F.F64.U32 R6, UR6 ;  /* 0x0000000600067d12 */ /* 0x001e220008201800 */
[----:B-1----:R-:W-:-:S06]  /*0100*/  ULEA UR7, UR5, UR4, 0x18 ;  /* 0x0000000405077291 */ /* 0x002fcc000f8ec0ff */
[----:B------:R-:W-:Y:S01]  /*0110*/  LEA R22, R3, UR7, 0x2 ;  /* 0x0000000703167c11 */ /* 0x000fe2000f8e10ff */
[----:B0-----:R-:W-:-:S06]  /*0120*/  DMUL R6, R6, 0.0009765625 ;  /* 0x3f50000006067828 */ /* 0x001fcc0000000000 */
[----:B------:R-:W0:Y:S02]  /*0130*/  F2I.F64.CEIL R23, R6 ;  /* 0x0000000600177311 */ /* 0x000e240000309100 */
[----:B0-----:R-:W-:Y:S01]  /*0140*/  ISETP.GE.AND P0, PT, R23, 0x1, PT ;  /* 0x000000011700780c */ /* 0x001fe20003f06270 */
[----:B--2---:R0:W-:-:S12]  /*0150*/  STS [R22], R9 ;  /* 0x0000000916007388 */ /* 0x0041d80000000800 */
[----:B------:R-:W-:Y:S05]  /*0160*/  @!P0 BRA `(.L_x_0) ;  /* 0x0000000400808947 */ /* 0x000fea0003800000 */
[----:B------:R-:W-:Y:S01]  /*0170*/  UIADD3 UR4, UPT, UPT, UR4, 0x1000, URZ ;  /* 0x0000100004047890 */ /* 0x000fe2000fffe0ff */
[----:B------:R-:W-:Y:S02]  /*0180*/  MOV R2, RZ ;  /* 0x000000ff00027202 */ /* 0x000fe40000000f00 */
[----:B------:R-:W-:Y:S01]  /*0190*/  MOV R20, R0 ;  /* 0x0000000000147202 */ /* 0x000fe20000000f00 */
[----:B------:R-:W-:Y:S02]  /*01a0*/  ULEA UR5, UR5, UR4, 0x18 ;  /* 0x0000000405057291 */ /* 0x000fe4000f8ec0ff */
[----:B------:R-:W-:-:S04]  /*01b0*/  UIADD3 UR4, UPT, UPT, UR6, -0x1, URZ ;  /* 0xffffffff06047890 */ /* 0x000fc8000fffe0ff */
[----:B------:R-:W-:-:S08]  /*01c0*/  LEA R21, R3, UR5, 0x2 ;  /* 0x0000000503157c11 */ /* 0x000fd0000f8e10ff */
.L_x_7:
[----:B------:R-:W-:Y:S01]  /*01d0*/  IMAD R7, R2, UR10, R3 ;  /* 0x0000000a02077c24 */ /* 0x000fe2000f8e0203 */
[----:B-1----:R-:W-:-:S04]  /*01e0*/  MOV R6, RZ ;  /* 0x000000ff00067202 */ /* 0x002fc80000000f00 */
[----:B------:R-:W-:-:S13]  /*01f0*/  ISETP.GE.U32.AND P0, PT, R7, UR4, PT ;  /* 0x0000000407007c0c */ /* 0x000fda000bf06070 */
[----:B------:R-:W1:Y:S02]  /*0200*/  @!P0 LDC.64 R4, c[0x0][0x398] ;  /* 0x0000e600ff048b82 */ /* 0x000e640000000a00 */
[----:B-1----:R-:W-:-:S05]  /*0210*/  @!P0 IMAD.WIDE.U32 R4, R7, 0x4, R4 ;  /* 0x0000000407048825 */ /* 0x002fca00078e0004 */
[----:B--2---:R-:W2:Y:S01]  /*0220*/  @!P0 LDG.E R6, desc[UR8][R4.64] ;  /* 0x0000000804068981 */ /* 0x004ea2000c1e1900 */
[----:B------:R-:W-:-:S04]  /*0230*/  SHF.L.U32 R7, R2, 0xa, RZ ;  /* 0x0000000a02077819 */ /* 0x000fc800000006ff */
[----:B------:R-:W-:Y:S01]  /*0240*/  ISETP.GT.U32.AND P0, PT, R0, R7, PT ;  /* 0x000000070000720c */ /* 0x000fe20003f04070 */
[----:B--2---:R1:W-:Y:S01]  /*0250*/  STS [R21], R6 ;  /* 0x0000000615007388 */ /* 0x0043e20000000800 */
[----:B------:R-:W-:Y:S11]  /*0260*/  BAR.SYNC.DEFER_BLOCKING 0x0 ;  /* 0x0000000000007b1d */ /* 0x000ff60000010000 */
[----:B------:R-:W-:Y:S05]  /*0270*/  @!P0 BRA `(.L_x_1) ;  /* 0x0000000400288947 */ /* 0x000fea0003800000 */
[----:B------:R2:W3:Y:S01]  /*0280*/  LDS R19, [R22] ;  /* 0x0000000016137984 */ /* 0x0004e20000000800 */
[C---:B------:R-:W-:Y:S01]  /*0290*/  ISETP.GE.AND P1, PT, R20.reuse, 0x10, PT ;  /* 0x000000101400780c */ /* 0x040fe20003f26270 */
[----:B------:R-:W-:Y:S01]  /*02a0*/  HFMA2 R25, -RZ, RZ, 0, 0 ;  /* 0x00000000ff197431 */ /* 0x000fe200000001ff */
[----:B------:R-:W-:-:S04]  /*02b0*/  VIMNMX R26, PT, PT, R20, 0x400, PT ;  /* 0x00000400141a7848 */ /* 0x000fc80003fe0100 */
[----:B------:R-:W-:-:S04]  /*02c0*/  VIMNMX R26, PT, PT, R26, 0x1, !PT ;  /* 0x000000011a1a7848 */ /* 0x000fc80007fe0100 */
[----:B------:R-:W-:-:S04]  /*02d0*/  LOP3.LUT R27, R26, 0xf, RZ, 0xc0, !PT ;  /* 0x0000000f1a1b7812 */ /* 0x000fc800078ec0ff */
[----:B------:R-:W-:Y:S01]  /*02e0*/  ISETP.NE.AND P0, PT, R27, RZ, PT ;  /* 0x000000ff1b00720c */ /* 0x000fe20003f05270 */
[----:B--2---:R-:W-:-:S12]  /*02f0*/  @!P1 BRA `(.L_x_2) ;  /* 0x00000000006c9947 */ /* 0x004fd80003800000 */
[----:B------:R-:W-:Y:S01]  /*0300*/  LOP3.LUT R25, R26, 0x7f0, RZ, 0xc0, !PT ;  /* 0x000007f01a197812 */ /* 0x000fe200078ec0ff */
[----:B------:R-:W-:-:S03]  /*0310*/  UIADD3 UR6, UPT, UPT, UR5, 0x20, URZ ;  /* 0x0000002005067890 */ /* 0x000fc6000fffe0ff */
[----:B------:R-:W-:-:S09]  /*0320*/  IADD3 R28, PT, PT, -R25, RZ, RZ ;  /* 0x000000ff191c7210 */ /* 0x000fd20007ffe1ff */
.L_x_3:
[----:B-1----:R-:W3:Y:S01]  /*0330*/  LDS.128 R4, [UR6+-0x20] ;  /* 0xffffe006ff047984 */ /* 0x002ee20008000c00 */
[----:B------:R-:W-:-:S03]  /*0340*/  IADD3 R28, PT, PT, R28, 0x10, RZ ;  /* 0x000000101c1c7810 */ /* 0x000fc60007ffe0ff */
[----:B0-----:R-:W0:Y:S01]  /*0350*/  LDS.128 R8, [UR6+-0x10] ;  /* 0xfffff006ff087984 */ /* 0x001e220008000c00 */
[----:B------:R-:W-:-:S03]  /*0360*/  ISETP.NE.AND P1, PT, R28, RZ, PT ;  /* 0x000000ff1c00720c */ /* 0x000fc60003f25270 */
[----:B------:R-:W1:Y:S01]  /*0370*/  LDS.128 R12, [UR6] ;  /* 0x00000006ff0c7984 */ /* 0x000e620008000c00 */
[----:B---3--:R-:W-:-:S03]  /*0380*/  FADD R4, R4, R19 ;  /* 0x0000001304047221 */ /* 0x008fc60000000000 */
[----:B------:R-:W2:Y:S01]  /*0390*/  LDS.128 R16, [UR6+0x10] ;  /* 0x00001006ff107984 */ /* 0x000ea20008000c00 */
[----:B------:R-:W-:Y:S01]  /*03a0*/  UIADD3 UR6, UPT, UPT, UR6, 0x40, URZ ;  /* 0x0000004006067890 */ /* 0x000fe2000fffe0ff */
[----:B------:R-:W-:-:S04]  /*03b0*/  FADD R5, R4, R5 ;  /* 0x0000000504057221 */ /* 0x000fc80000000000 */
[----:B------:R-:W-:-:S04]  /*03c0*/  FADD R6, R5, R6 ;  /* 0x0000000605067221 */ /* 0x000fc80000000000 */
[----:B------:R-:W-:-:S04]  /*03d0*/  FADD R7, R6, R7 ;  /* 0x0000000706077221 */ /* 0x000fc80000000000 */
[----:B0-----:R-:W-:-:S04]  /*03e0*/  FADD R8, R7, R8 ;  /* 0x0000000807087221 */ /* 0x001fc80000000000 */
[----:B------:R-:W-:-:S04]  /*03f0*/  FADD R9, R8, R9 ;  /* 0x0000000908097221 */ /* 0x000fc80000000000 */
[----:B------:R-:W-:-:S04]  /*0400*/  FADD R10, R9, R10 ;  /* 0x0000000a090a7221 */ /* 0x000fc80000000000 */
[----:B------:R-:W-:-:S04]  /*0410*/  FADD R11, R10, R11 ;  /* 0x0000000b0a0b7221 */ /* 0x000fc80000000000 */
[----:B-1----:R-:W-:-:S04]  /*0420*/  FADD R12, R11, R12 ;  /* 0x0000000c0b0c7221 */ /* 0x002fc80000000000 */
[----:B------:R-:W-:-:S04]  /*0430*/  FADD R13, R12, R13 ;  /* 0x0000000d0c0d7221 */ /* 0x000fc80000000000 */
[----:B------:R-:W-:-:S04]  /*0440*/  FADD R14, R13, R14 ;  /* 0x0000000e0d0e7221 */ /* 0x000fc80000000000 */
[----:B------:R-:W-:-:S04]  /*0450*/  FADD R15, R14, R15 ;  /* 0x0000000f0e0f7221 */ /* 0x000fc80000000000 */
[----:B--2---:R-:W-:-:S04]  /*0460*/  FADD R16, R15, R16 ;  /* 0x000000100f107221 */ /* 0x004fc80000000000 */
[----:B------:R-:W-:-:S04]  /*0470*/  FADD R17, R16, R17 ;  /* 0x0000001110117221 */ /* 0x000fc80000000000 */
[----:B------:R-:W-:-:S04]  /*0480*/  FADD R18, R17, R18 ;  /* 0x0000001211127221 */ /* 0x000fc80000000000 */
[----:B------:R-:W-:Y:S01]  /*0490*/  FADD R19, R18, R19 ;  /* 0x0000001312137221 */ /* 0x000fe20000000000 */
[----:B------:R-:W-:Y:S06]  /*04a0*/  @P1 BRA `(.L_x_3) ;  /* 0xfffffffc00a01947 */ /* 0x000fec000383ffff */
.L_x_2:
[----:B------:R-:W-:Y:S01]  /*04b0*/  LOP3.LUT R13, R26, 0x7, RZ, 0xc0, !PT ;  /* 0x000000071a0d7812 */ /* 0x000fe200078ec0ff */
[----:B------:R-:W-:Y:S06]  /*04c0*/  @!P0 BRA `(.L_x_4) ;  /* 0x0000000000908947 */ /* 0x000fec0003800000 */
[----:B------:R-:W-:Y:S02]  /*04d0*/  ISETP.GE.U32.AND P0, PT, R27, 0x8, PT ;  /* 0x000000081b00780c */ /* 0x000fe40003f06070 */
[----:B------:R-:W-:-:S11]  /*04e0*/  ISETP.NE.AND P1, PT, R13, RZ, PT ;  /* 0x000000ff0d00720c */ /* 0x000fd60003f25270 */
[----:B------:R-:W-:Y:S05]  /*04f0*/  @!P0 BRA `(.L_x_5) ;  /* 0x0000000000308947 */ /* 0x000fea0003800000 */
[C---:B------:R-:W-:Y:S02]  /*0500*/  LEA R12, R25.reuse, UR5, 0x2 ;  /* 0x00000005190c7c11 */ /* 0x040fe4000f8e10ff */
[----:B------:R-:W-:-:S03]  /*0510*/  IADD3 R25, PT, PT, R25, 0x8, RZ ;  /* 0x0000000819197810 */ /* 0x000fc60007ffe0ff */
[----:B-1----:R-:W3:Y:S04]  /*0520*/  LDS.128 R4, [R12] ;  /* 0x000000000c047984 */ /* 0x002ee80000000c00 */
[----:B0-----:R-:W0:Y:S01]  /*0530*/  LDS.128 R8, [R12+0x10] ;  /* 0x000010000c087984 */ /* 0x001e220000000c00 */
[----:B---3--:R-:W-:-:S04]  /*0540*/  FADD R4, R19, R4 ;  /* 0x0000000413047221 */ /* 0x008fc80000000000 */
[----:B------:R-:W-:-:S04]  /*0550*/  FADD R5, R4, R5 ;  /* 0x0000000504057221 */ /* 0x000fc80000000000 */
[----:B------:R-:W-:-:S04]  /*0560*/  FADD R6, R5, R6 ;  /* 0x0000000605067221 */ /* 0x000fc80000000000 */
[----:B------:R-:W-:-:S04]  /*0570*/  FADD R7, R6, R7 ;  /* 0x0000000706077221 */ /* 0x000fc80000000000 */
[----:B0-----:R-:W-:-:S04]  /*0580*/  FADD R8, R7, R8 ;  /* 0x0000000807087221 */ /* 0x001fc80000000000 */
[----:B------:R-:W-:-:S04]  /*0590*/  FADD R9, R8, R9 ;  /* 0x0000000908097221 */ /* 0x000fc80000000000 */
[----:B------:R-:W-:-:S04]  /*05a0*/  FADD R10, R9, R10 ;  /* 0x0000000a090a7221 */ /* 0x000fc80000000000 */
[----:B------:R-:W-:-:S07]  /*05b0*/  FADD R19, R10, R11 ;  /* 0x0000000b0a137221 */ /* 0x000fce0000000000 */
.L_x_5:
[----:B------:R-:W-:Y:S05]  /*05c0*/  @!P1 BRA `(.L_x_4) ;  /* 0x0000000000509947 */ /* 0x000fea0003800000 */
[----:B------:R-:W-:Y:S02]  /*05d0*/  ISETP.GE.U32.AND P0, PT, R13, 0x4, PT ;  /* 0x000000040d00780c */ /* 0x000fe40003f06070 */
[----:B------:R-:W-:-:S04]  /*05e0*/  LOP3.LUT R26, R26, 0x3, RZ, 0xc0, !PT ;  /* 0x000000031a1a7812 */ /* 0x000fc800078ec0ff */
[----:B------:R-:W-:-:S07]  /*05f0*/  ISETP.NE.AND P1, PT, R26, RZ, PT ;  /* 0x000000ff1a00720c */ /* 0x000fce0003f25270 */
[----:B------:R-:W-:Y:S06]  /*0600*/  @!P0 BRA `(.L_x_6) ;  /* 0x00000000001c8947 */ /* 0x000fec0003800000 */
[C---:B------:R-:W-:Y:S02]  /*0610*/  LEA R4, R25.reuse, UR5, 0x2 ;  /* 0x0000000519047c11 */ /* 0x040fe4000f8e10ff */
[----:B------:R-:W-:-:S04]  /*0620*/  IADD3 R25, PT, PT, R25, 0x4, RZ ;  /* 0x0000000419197810 */ /* 0x000fc80007ffe0ff */
[----:B-1----:R-:W3:Y:S02]  /*0630*/  LDS.128 R4, [R4] ;  /* 0x0000000004047984 */ /* 0x002ee40000000c00 */
[----:B---3--:R-:W-:-:S04]  /*0640*/  FADD R8, R19, R4 ;  /* 0x0000000413087221 */ /* 0x008fc80000000000 */
[----:B------:R-:W-:-:S04]  /*0650*/  FADD R5, R8, R5 ;  /* 0x0000000508057221 */ /* 0x000fc80000000000 */
[----:B------:R-:W-:-:S04]  /*0660*/  FADD R6, R5, R6 ;  /* 0x0000000605067221 */ /* 0x000fc80000000000 */
[----:B------:R-:W-:-:S07]  /*0670*/  FADD R19, R6, R7 ;  /* 0x0000000706137221 */ /* 0x000fce0000000000 */
.L_x_6:
[----:B------:R-:W-:Y:S05]  /*0680*/  @!P1 BRA `(.L_x_4) ;  /* 0x0000000000209947 */ /* 0x000fea0003800000 */
[----:B------:R-:W-:Y:S02]  /*0690*/  LEA R4, R25, UR5, 0x2 ;  /* 0x0000000519047c11 */ /* 0x000fe4000f8e10ff */
[----:B------:R-:W-:-:S04]  /*06a0*/  ISETP.NE.AND P0, PT, R26, 0x1, PT ;  /* 0x000000011a00780c */ /* 0x000fc80003f05270 */
[----:B-1----:R-:W3:Y:S02]  /*06b0*/  LDS.128 R4, [R4] ;  /* 0x0000000004047984 */ /* 0x002ee40000000c00 */
[----:B---3--:R-:W-:-:S07]  /*06c0*/  FADD R19, R19, R4 ;  /* 0x0000000413137221 */ /* 0x008fce0000000000 */
[----:B------:R-:W-:Y:S05]  /*06d0*/  @!P0 BRA `(.L_x_4) ;  /* 0x00000000000c8947 */ /* 0x000fea0003800000 */
[----:B------:R-:W-:Y:S01]  /*06e0*/  ISETP.NE.AND P0, PT, R26, 0x2, PT ;  /* 0x000000021a00780c */ /* 0x000fe20003f05270 */
[----:B------:R-:W-:-:S12]  /*06f0*/  FADD R19, R19, R5 ;  /* 0x0000000513137221 */ /* 0x000fd80000000000 */
[----:B------:R-:W-:-:S07]  /*0700*/  @P0 FADD R19, R19, R6 ;  /* 0x0000000613130221 */ /* 0x000fce0000000000 */
.L_x_4:
[----:B---3--:R2:W-:Y:S02]  /*0710*/  STS [R22], R19 ;  /* 0x0000001316007388 */ /* 0x0085e40000000800 */
.L_x_1:
[----:B------:R-:W-:Y:S01]  /*0720*/  IADD3 R2, PT, PT, R2, 0x1, RZ ;  /* 0x0000000102027810 */ /* 0x000fe20007ffe0ff */
[----:B------:R-:W-:Y:S01]  /*0730*/  BAR.SYNC.DEFER_BLOCKING 0x0 ;  /* 0x0000000000007b1d */ /* 0x000fe20000010000 */
[----:B------:R-:W-:Y:S02]  /*0740*/  IADD3 R20, PT, PT, R20, -0x400, RZ ;  /* 0xfffffc0014147810 */ /* 0x000fe40007ffe0ff */
[----:B------:R-:W-:-:S13]  /*0750*/  ISETP.NE.AND P0, PT, R2, R23, PT ;  /* 0x000000170200720c */ /* 0x000fda0003f05270 */
[----:B------:R-:W-:Y:S05]  /*0760*/  @P0 BRA `(.L_x_7) ;  /* 0xfffffff800980947 */ /* 0x000fea000383ffff */
.L_x_0:
[----:B------:R-:W3:Y:S02]  /*0770*/  LDCU UR4, c[0x0][0x390] ;  /* 0x00007200ff0477ac */ /* 0x000ee40008000800 */
[----:B---3--:R-:W-:-:S13]  /*0780*/  ISETP.GE.AND P0, PT, R24, UR4, PT ;  /* 0x0000000418007c0c */ /* 0x008fda000bf06270 */
[----:B------:R-:W-:Y:S05]  /*0790*/  @P0 EXIT ;  /* 0x000000000000094d */ /* 0x000fea0003800000 */
[----:B------:R-:W3:Y:S01]  /*07a0*/  LDS R5, [R22] ;  /* 0x0000000016057984 */ /* 0x000ee20000000800 */
[----:B------:R-:W4:Y:S02]  /*07b0*/  LDC.64 R2, c[0x0][0x380] ;  /* 0x0000e000ff027b82 */ /* 0x000f240000000a00 */
[----:B----4-:R-:W-:-:S05]  /*07c0*/  IMAD.WIDE.U32 R24, R24, 0x4, R2 ;  /* 0x0000000418187825 */ /* 0x010fca00078e0002 */
[----:B---3--:R-:W-:Y:S01]  /*07d0*/  STG.E desc[UR8][R24.64], R5 ;  /* 0x0000000518007986 */ /* 0x008fe2000c101908 */
[----:B------:R-:W-:Y:S05]  /*07e0*/  EXIT ;  /* 0x000000000000794d */ /* 0x000fea0003800000 */
.L_x_8:
[----:B------:R-:W-:-:S00]  /*07f0*/  BRA `(.L_x_8) ;  /* 0xfffffffc00fc7947 */ /* 0x000fc0000383ffff */
[----:B------:R-:W-:-:S00]  /*0800*/  NOP ;  /* 0x0000000000007918 */ /* 0x000fc00000000000 */
[----:B------:R-:W-:-:S00]  /*0810*/  NOP ;  /* 0x0000000000007918 */ /* 0x000fc00000000000 */
[----:B------:R-:W-:-:S00]  /*0820*/  NOP ;  /* 0x0000000000007918 */ /* 0x000fc00000000000 */
[----:B------:R-:W-:-:S00]  /*0830*/  NOP ;  /* 0x0000000000007918 */ /* 0x000fc00000000000 */
[----:B------:R-:W-:-:S00]  /*0840*/  NOP ;  /* 0x0000000000007918 */ /* 0x000fc00000000000 */
[----:B------:R-:W-:-:S00]  /*0850*/  NOP ;  /* 0x0000000000007918 */ /* 0x000fc00000000000 */
[----:B------:R-:W-:-:S00]  /*0860*/  NOP ;  /* 0x0000000000007918 */ /* 0x000fc00000000000 */
[----:B------:R-:W-:-:S00]  /*0870*/  NOP ;  /* 0x0000000000007918 */ /* 0x000fc00000000000 */
.L_x_10:


//--------------------- .text._Z15localScanKernelPfS_iS_ --------------------------
	.section	.text._Z15localScanKernelPfS_iS_,"ax",@progbits
	.align	128
        .global         _Z15localScanKernelPfS_iS_
        .type           _Z15localScanKernelPfS_iS_,@function
        .size           _Z15localScanKernelPfS_iS_,(.L_x_11 - _Z15localScanKernelPfS_iS_)
        .other          _Z15localScanKernelPfS_iS_,@"STO_CUDA_ENTRY STV_DEFAULT"
_Z15localScanKernelPfS_iS_:
.text._Z15localScanKernelPfS_iS_:
[----:B------:R-:W-:Y:S01]  /*0000*/  LDC R1, c[0x0][0x37c] ;  /* 0x0000df00ff017b82 */ /* 0x000fe20000000800 */
[----:B------:R-:W0:Y:S01]  /*0010*/  S2R R0, SR_CTAID.X ;  /* 0x0000000000007919 */ /* 0x000e220000002500 */
[----:B------:R-:W1:Y:S01]  /*0020*/  LDCU UR4, c[0x0][0x360] ;  /* 0x00006c00ff0477ac */ /* 0x000e620008000800 */
[----:B------:R-:W-:Y:S01]  /*0030*/  CS2R R6, SRZ ;  /* 0x0000000000067805 */ /* 0x000fe2000001ff00 */
[----:B------:R-:W1:Y:S01]  /*0040*/  S2R R3, SR_TID.X ;  /* 0x0000000000037919 */ /* 0x000e620000002100 */
[----:B------:R-:W2:Y:S01]  /*0050*/  LDCU UR5, c[0x0][0x390] ;  /* 0x00007200ff0577ac */ /* 0x000ea20008000800 */
[----:B------:R-:W3:Y:S01]  /*0060*/  LDCU.64 UR6, c[0x0][0x358] ;  /* 0x00006b00ff0677ac */ /* 0x000ee20008000a00 */
[C---:B0-----:R-:W-:Y:S01]  /*0070*/  ISETP.NE.AND P2, PT, R0.reuse, RZ, PT ;  /* 0x000000ff0000720c */ /* 0x041fe20003f45270 */
[----:B-1----:R-:W-:-:S05]  /*0080*/  IMAD R2, R0, UR4, R3 ;  /* 0x0000000400027c24 */ /* 0x002fca000f8e0203 */
[----:B--2---:R-:W-:-:S07]  /*0090*/  ISETP.GE.AND P0, PT, R2, UR5, PT ;  /* 0x0000000502007c0c */ /* 0x004fce000bf06270 */
[----:B------:R-:W-:-:S06]  /*00a0*/  @!P2 IMAD.MOV.U32 R6, RZ, RZ, 0x1 ;  /* 0x00000001ff06a424 */ /* 0x000fcc00078e00ff */
[----:B------:R-:W0:Y:S01]  /*00b0*/  @!P0 LDC.64 R10, c[0x0][0x388] ;  /* 0x0000e200ff0a8b82 */ /* 0x000e220000000a00 */
[----:B------:R-:W-:-:S04]  /*00c0*/  @!P0 IADD3 R5, P1, PT, R2, R6, RZ ;  /* 0x0000000602058210 */ /* 0x000fc80007f3e0ff */
[----:B------:R-:W-:Y:S02]  /*00d0*/  @!P0 LEA.HI.X.SX32 R8, R2, RZ, 0x1, P1 ;  /* 0x000000ff02088211 */ /* 0x000fe400008f0eff */
[----:B0-----:R-:W-:-:S04]  /*00e0*/  @!P0 LEA R4, P1, R5, R10, 0x2 ;  /* 0x0000000a05048211 */ /* 0x001fc800078210ff */
[----:B------:R-:W-:-:S05]  /*00f0*/  @!P0 LEA.HI.X R5, R5, R11, R8, 0x2, P1 ;  /* 0x0000000b05058211 */ /* 0x000fca00008f1408 */
[----:B---3--:R-:W2:Y:S01]  /*0100*/  @!P0 LDG.E R7, desc[UR6][R4.64+-0x4] ;  /* 0xfffffc0604078981 */ /* 0x008ea2000c1e1900 */
[----:B------:R-:W0:Y:S01]  /*0110*/  S2UR UR5, SR_CgaCtaId ;  /* 0x00000000000579c3 */ /* 0x000e220000008800 */
[----:B------:R-:W-:Y:S01]  /*0120*/  UMOV UR4, 0x400 ;  /* 0x0000040000047882 */ /* 0x000fe20000000000 */
[C---:B------:R-:W-:Y:S01]  /*0130*/  IMAD.IADD R6, R3.reuse, 0x1, R6 ;  /* 0x0000000103067824 */ /* 0x040fe200078e0206 */
[----:B------:R-:W-:Y:S01]  /*0140*/  ISETP.GT.U32.AND P1, PT, R3, 0x1ff, PT ;  /* 0x000001ff0300780c */ /* 0x000fe20003f24070 */
[----:B0-----:R-:W-:-:S06]  /*0150*/  ULEA UR4, UR5, UR4, 0x18 ;  /* 0x0000000405047291 */ /* 0x001fcc000f8ec0ff */
[----:B------:R-:W-:-:S06]  /*0160*/  LEA R6, R6, UR4, 0x2 ;  /* 0x0000000406067c11 */ /* 0x000fcc000f8e10ff */
[C---:B------:R-:W-:Y:S01]  /*0170*/  @!P1 LEA R9, R3.reuse, UR4, 0x3 ;  /* 0x0000000403099c11 */ /* 0x040fe2000f8e18ff */
[----:B------:R-:W-:Y:S01]  /*0180*/  @!P2 STS [UR4], RZ ;  /* 0x000000ffff00a988 */ /* 0x000fe20008000804 */
[----:B------:R-:W-:-:S13]  /*0190*/  ISETP.GT.U32.AND P2, PT, R3, 0xff, PT ;  /* 0x000000ff0300780c */ /* 0x000fda0003f44070 */
[----:B------:R-:W-:Y:S01]  /*01a0*/  @!P2 LEA R8, R3, UR4, 0x4 ;  /* 0x000000040308ac11 */ /* 0x000fe2000f8e20ff */
[----:B--2---:R-:W-:Y:S01]  /*01b0*/  STS [R6], R7 ;  /* 0x0000000706007388 */ /* 0x004fe20000000800 */
[----:B------:R-:W-:Y:S06]  /*01c0*/  BAR.SYNC.DEFER_BLOCKING 0x0 ;  /* 0x0000000000007b1d */ /* 0x000fec0000010000 */
[----:B------:R-:W0:Y:S02]  /*01d0*/  @!P1 LDS.64 R4, [R9] ;  /* 0x0000000009049984 */ /* 0x000e240000000a00 */
[----:B0-----:R-:W-:-:S05]  /*01e0*/  @!P1 FADD R4, R4, R5 ;  /* 0x0000000504049221 */ /* 0x001fca0000000000 */
[----:B------:R-:W-:Y:S01]  /*01f0*/  @!P1 STS [R9+0x4], R4 ;  /* 0x0000040409009388 */ /* 0x000fe20000000800 */
[----:B------:R-:W-:Y:S01]  /*0200*/  BAR.SYNC.DEFER_BLOCKING 0x0 ;  /* 0x0000000000007b1d */ /* 0x000fe20000010000 */
[----:B------:R-:W-:-:S13]  /*0210*/  ISETP.GT.U32.AND P1, PT, R3, 0x7f, PT ;  /* 0x0000007f0300780c */ /* 0x000fda0003f24070 */
[----:B------:R-:W-:Y:S01]  /*0220*/  @!P1 LEA R11, R3, UR4, 0x5 ;  /* 0x00000004030b9c11 */ /* 0x000fe2000f8e28ff */
[----:B------:R-:W-:Y:S04]  /*0230*/  @!P2 LDS R5, [R8+0x4] ;  /* 0x000004000805a984 */ /* 0x000fe80000000800 */
[----:B------:R-:W0:Y:S02]  /*0240*/  @!P2 LDS R10, [R8+0xc] ;  /* 0x00000c00080aa984 */ /* 0x000e240000000800 */
        /* <DEDUP_REMOVED lines=45> */
[----:B------:R-:W-:-:S05]  /*0520*/  ISETP.NE.AND P2, PT, R3, RZ, PT ;  /* 0x000000ff0300720c */ /* 0x000fca0003f45270 */
[----:B------:R-:W-:Y:S04]  /*0530*/  @!P1 LDS R6, [R11+0x3fc] ;  /* 0x0003fc000b069984 */ /* 0x000fe80000000800 */
[----:B------:R-:W0:Y:S02]  /*0540*/  @!P1 LDS R7, [R11+0x7fc] ;  /* 0x0007fc000b079984 */ /* 0x000e240000000800 */
[----:B0-----:R-:W-:-:S05]  /*0550*/  @!P1 FADD R6, R6, R7 ;  /* 0x0000000706069221 */ /* 0x001fca0000000000 */
[----:B------:R-:W-:Y:S01]  /*0560*/  @!P1 STS [R11+0x7fc], R6 ;  /* 0x0007fc060b009388 */ /* 0x000fe20000000800 */
[----:B------:R-:W-:Y:S01]  /*0570*/  BAR.SYNC.DEFER_BLOCKING 0x0 ;  /* 0x0000000000007b1d */ /* 0x000fe20000010000 */
[----:B------:R-:W-:-:S05]  /*0580*/  ISETP.GT.U32.AND P1, PT, R3, 0x2, PT ;  /* 0x000000020300780c */ /* 0x000fca0003f24070 */
[----:B------:R-:W-:Y:S04]  /*0590*/  @!P2 LDS R4, [UR4+0x7fc] ;  /* 0x0007fc04ff04a984 */ /* 0x000fe80008000800 */
[----:B------:R-:W0:Y:S02]  /*05a0*/  @!P2 LDS R7, [UR4+0xffc] ;  /* 0x000ffc04ff07a984 */ /* 0x000e240008000800 */
[----:B0-----:R-:W-:Y:S01]  /*05b0*/  @!P2 FADD R7, R4, R7 ;  /* 0x000000070407a221 */ /* 0x001fe20000000000 */
[----:B------:R-:W-:-:S04]  /*05c0*/  LEA R4, R3, 0x2, 0x1 ;  /* 0x0000000203047811 */ /* 0x000fc800078e08ff */
[----:B------:R-:W-:Y:S01]  /*05d0*/  @!P2 STS [UR4+0xffc], R7 ;  /* 0x000ffc07ff00a988 */ /* 0x000fe20008000804 */
[----:B------:R-:W-:Y:S01]  /*05e0*/  @!P1 LEA R6, R4, UR4, 0x9 ;  /* 0x0000000404069c11 */ /* 0x000fe2000f8e48ff */
[----:B------:R-:W-:Y:S08]  /*05f0*/  BAR.SYNC.DEFER_BLOCKING 0x0 ;  /* 0x0000000000007b1d */ /* 0x000ff00000010000 */
[----:B------:R-:W-:Y:S06]  /*0600*/  BAR.SYNC.DEFER_BLOCKING 0x0 ;  /* 0x0000000000007b1d */ /* 0x000fec0000010000 */
[----:B------:R-:W-:Y:S04]  /*0610*/  @!P2 LDS R5, [UR4+0x7fc] ;  /* 0x0007fc04ff05a984 */ /* 0x000fe80008000800 */
[----:B------:R-:W0:Y:S02]  /*0620*/  @!P2 LDS R8, [UR4+0xbfc] ;  /* 0x000bfc04ff08a984 */ /* 0x000e240008000800 */
[----:B0-----:R-:W-:-:S05]  /*0630*/  @!P2 FADD R5, R5, R8 ;  /* 0x000000080505a221 */ /* 0x001fca0000000000 */
[----:B------:R-:W-:Y:S01]  /*0640*/  @!P2 STS [UR4+0xbfc], R5 ;  /* 0x000bfc05ff00a988 */ /* 0x000fe20008000804 */
[----:B------:R-:W-:Y:S01]  /*0650*/  BAR.SYNC.DEFER_BLOCKING 0x0 ;  /* 0x0000000000007b1d */ /* 0x000fe20000010000 */
[----:B------:R-:W-:-:S05]  /*0660*/  ISETP.GT.U32.AND P2, PT, R3, 0x6, PT ;  /* 0x000000060300780c */ /* 0x000fca0003f44070 */
[----:B------:R-:W-:Y:S04]  /*0670*/  @!P1 LDS R7, [R6+-0x4] ;  /* 0xfffffc0006079984 */ /* 0x000fe80000000800 */
[----:B------:R-:W0:Y:S02]  /*0680*/  @!P1 LDS R8, [R6+0x1fc] ;  /* 0x0001fc0006089984 */ /* 0x000e240000000800 */
[----:B0-----:R-:W-:Y:S02]  /*0690*/  @!P1 FADD R7, R7, R8 ;  /* 0x0000000807079221 */ /* 0x001fe40000000000 */
[----:B------:R-:W-:-:S03]  /*06a0*/  @!P2 LEA R8, R4, UR4, 0x8 ;  /* 0x000000040408ac11 */ /* 0x000fc6000f8e40ff */
[----:B------:R-:W-:Y:S01]  /*06b0*/  @!P1 STS [R6+0x1fc], R7 ;  /* 0x0001fc0706009388 */ /* 0x000fe20000000800 */
[----:B------:R-:W-:Y:S01]  /*06c0*/  BAR.SYNC.DEFER_BLOCKING 0x0 ;  /* 0x0000000000007b1d */ /* 0x000fe20000010000 */
[----:B------:R-:W-:-:S13]  /*06d0*/  ISETP.GT.U32.AND P1, PT, R3, 0xe, PT ;  /* 0x0000000e0300780c */ /* 0x000fda0003f24070 */
[----:B------:R-:W-:Y:S01]  /*06e0*/  @!P1 LEA R5, R4, UR4, 0x7 ;  /* 0x0000000404059c11 */ /* 0x000fe2000f8e38ff */
[----:B------:R-:W-:Y:S04]  /*06f0*/  @!P2 LDS R9, [R8+-0x4] ;  /* 0xfffffc000809a984 */ /* 0x000fe80000000800 */
[----:B------:R-:W0:Y:S02]  /*0700*/  @!P2 LDS R10, [R8+0xfc] ;  /* 0x0000fc00080aa984 */ /* 0x000e240000000800 */
[----:B0-----:R-:W-:-:S05]  /*0710*/  @!P2 FADD R9, R9, R10 ;  /* 0x0000000a0909a221 */ /* 0x001fca0000000000 */
        /* <DEDUP_REMOVED lines=36> */
[----:B------:R-:W-:Y:S06]  /*0960*/  BAR.SYNC.DEFER_BLOCKING 0x0 ;  /* 0x0000000000007b1d */ /* 0x000fec0000010000 */
[----:B------:R-:W-:Y:S04]  /*0970*/  @!P2 LDS R6, [R11+0x4] ;  /* 0x000004000b06a984 */ /* 0x000fe80000000800 */
[----:B------:R-:W0:Y:S02]  /*0980*/  @!P2 LDS R9, [R11+0x8] ;  /* 0x000008000b09a984 */ /* 0x000e240000000800 */
[----:B0-----:R-:W-:-:S05]  /*0990*/  @!P2 FADD R6, R6, R9 ;  /* 0x000000090606a221 */ /* 0x001fca0000000000 */
[----:B------:R0:W-:Y:S01]  /*09a0*/  @!P2 STS [R11+0x8], R6 ;  /* 0x000008060b00a388 */ /* 0x0001e20000000800 */
[----:B------:R-:W-:Y:S06]  /*09b0*/  BAR.SYNC.DEFER_BLOCKING 0x0 ;  /* 0x0000000000007b1d */ /* 0x000fec0000010000 */
[----:B------:R-:W-:Y:S05]  /*09c0*/  @P0 EXIT ;  /* 0x000000000000094d */ /* 0x000fea0003800000 */
[----:B0-----:R-:W-:Y:S01]  /*09d0*/  LEA R6, R3, UR4, 0x2 ;  /* 0x0000000403067c11 */ /* 0x001fe2000f8e10ff */
[----:B------:R-:W0:Y:S01]  /*09e0*/  LDCU UR5, c[0x0][0x370] ;  /* 0x00006e00ff0577ac */ /* 0x000e220008000800 */
[----:B------:R-:W1:Y:S03]  /*09f0*/  LDC.64 R4, c[0x0][0x380] ;  /* 0x0000e000ff047b82 */ /* 0x000e660000000a00 */
[----:B------:R-:W2:Y:S01]  /*0a00*/  LDS R7, [R6] ;  /* 0x0000000006077984 */ /* 0x000ea20000000800 */
[----:B0-----:R-:W-:-:S06]  /*0a10*/  UIADD3 UR5, UPT, UPT, UR5, -0x1, URZ ;  /* 0xffffffff05057890 */ /* 0x001fcc000fffe0ff */
[----:B------:R-:W-:-:S04]  /*0a20*/  ISETP.GE.U32.AND P0, PT, R0, UR5, PT ;  /* 0x0000000500007c0c */ /* 0x000fc8000bf06070 */
[----:B------:R-:W-:Y:S01]  /*0a30*/  ISETP.NE.OR P0, PT, R3, RZ, P0 ;  /* 0x000000ff0300720c */ /* 0x000fe20000705670 */
[----:B-1----:R-:W-:-:S05]  /*0a40*/  IMAD.WIDE.U32 R2, R2, 0x4, R4 ;  /* 0x0000000402027825 */ /* 0x002fca00078e0004 */
[----:B--2---:R0:W-:Y:S07]  /*0a50*/  STG.E desc[UR6][R2.64], R7 ;  /* 0x0000000702007986 */ /* 0x0041ee000c101906 */
[----:B------:R-:W-:Y:S05]  /*0a60*/  @P0 EXIT ;  /* 0x000000000000094d */ /* 0x000fea0003800000 */
[----:B------:R-:W1:Y:S01]  /*0a70*/  LDS R5, [UR4+0xffc] ;  /* 0x000ffc04ff057984 */ /* 0x000e620008000800 */
[----:B0-----:R-:W0:Y:S02]  /*0a80*/  LDC.64 R2, c[0x0][0x398] ;  /* 0x0000e600ff027b82 */ /* 0x001e240000000a00 */
[----:B0-----:R-:W-:-:S05]  /*0a90*/  IMAD.WIDE.U32 R2, R0, 0x4, R2 ;  /* 0x0000000400027825 */ /* 0x001fca00078e0002 */
[----:B-1----:R-:W-:Y:S01]  /*0aa0*/  STG.E desc[UR6][R2.64], R5 ;  /* 0x0000000502007986 */ /* 0x002fe2000c101906 */
[----:B------:R-:W-:Y:S05]  /*0ab0*/  EXIT ;  /* 0x000000000000794d */ /* 0x000fea0003800000 */
.L_x_9:
        /* <DEDUP_REMOVED lines=12> */
.L_x_11:


//--------------------- .nv.shared._Z18combineScansKernelPfS_iS_ --------------------------
	.section	.nv.shared._Z18combineScansKernelPfS_iS_,"aw",@nobits
	.sectionflags	@""
	.align	4
.nv.shared._Z18combineScansKernelPfS_iS_:
	.zero		9216


//--------------------- .nv.shared.reserved.0     --------------------------
	.section	.nv.shared.reserved.0,"aw",@nobits
	.weak		__nv_reservedSMEM_offset_0_alias
	.size		__nv_reservedSMEM_offset_0_alias, 0, 64
	.other		__nv_reservedSMEM_offset_0_alias,@"STO_CUDA_RESERVED_SHARED STV_DEFAULT"
__nv_reservedSMEM_offset_0_alias:
	.zero		0
	.zero		64


//--------------------- .nv.shared._Z15localScanKernelPfS_iS_ --------------------------
	.section	.nv.shared._Z15localScanKernelPfS_iS_,"aw",@nobits
	.sectionflags	@""
	.align	4
.nv.shared._Z15localScanKernelPfS_iS_:
	.zero		5124


//--------------------- .nv.constant0._Z18combineScansKernelPfS_iS_ --------------------------
	.section	.nv.constant0._Z18combineScansKernelPfS_iS_,"a",@progbits
	.sectionflags	@""
	.align	4
.nv.constant0._Z18combineScansKernelPfS_iS_:
	.zero		928


//--------------------- .nv.constant0._Z15localScanKernelPfS_iS_ --------------------------
	.section	.nv.constant0._Z15localScanKernelPfS_iS_,"a",@progbits
	.sectionflags	@""
	.align	4
.nv.constant0._Z15localScanKernelPfS_iS_:
	.zero		928


//--------------------- SYMBOLS --------------------------

	.type		.nv.reservedSmem.offset0,@object
	.size		.nv.reservedSmem.offset0,0x4
	.type		.nv.reservedSmem.cap,@object
	.size		.nv.reservedSmem.cap,0x4
